//
// Generated by NVIDIA NVVM Compiler
//
// Compiler Build ID: CL-36424714
// Cuda compilation tools, release 13.0, V13.0.88
// Based on NVVM 20.0.0
//

.version 9.0
.target sm_100
.address_size 64

	// .globl	_ZN3cub18CUB_300001_SM_10006detail11EmptyKernelIvEEvv
.global .align 1 .b8 _ZN41_INTERNAL_8a0f5870_4_k_cu_985f2706_2362714cuda3std3__45__cpo5beginE[1];
.global .align 1 .b8 _ZN41_INTERNAL_8a0f5870_4_k_cu_985f2706_2362714cuda3std3__45__cpo3endE[1];
.global .align 1 .b8 _ZN41_INTERNAL_8a0f5870_4_k_cu_985f2706_2362714cuda3std3__45__cpo6cbeginE[1];
.global .align 1 .b8 _ZN41_INTERNAL_8a0f5870_4_k_cu_985f2706_2362714cuda3std3__45__cpo4cendE[1];
.global .align 1 .b8 _ZN41_INTERNAL_8a0f5870_4_k_cu_985f2706_2362714cuda3std3__45__cpo6rbeginE[1];
.global .align 1 .b8 _ZN41_INTERNAL_8a0f5870_4_k_cu_985f2706_2362714cuda3std3__45__cpo4rendE[1];
.global .align 1 .b8 _ZN41_INTERNAL_8a0f5870_4_k_cu_985f2706_2362714cuda3std3__45__cpo7crbeginE[1];
.global .align 1 .b8 _ZN41_INTERNAL_8a0f5870_4_k_cu_985f2706_2362714cuda3std3__45__cpo5crendE[1];
.global .align 1 .b8 _ZN41_INTERNAL_8a0f5870_4_k_cu_985f2706_2362714cuda3std3__443_GLOBAL__N__8a0f5870_4_k_cu_985f2706_2362716ignoreE[1];
.global .align 1 .b8 _ZN41_INTERNAL_8a0f5870_4_k_cu_985f2706_2362714cuda3std3__419piecewise_constructE[1];
.global .align 1 .b8 _ZN41_INTERNAL_8a0f5870_4_k_cu_985f2706_2362714cuda3std3__48in_placeE[1];
.global .align 1 .b8 _ZN41_INTERNAL_8a0f5870_4_k_cu_985f2706_2362714cuda3std3__420unreachable_sentinelE[1];
.global .align 1 .b8 _ZN41_INTERNAL_8a0f5870_4_k_cu_985f2706_2362714cuda3std3__47nulloptE[1];
.global .align 1 .b8 _ZN41_INTERNAL_8a0f5870_4_k_cu_985f2706_2362714cuda3std3__48unexpectE[1];
.global .align 1 .b8 _ZN41_INTERNAL_8a0f5870_4_k_cu_985f2706_2362714cuda3std6ranges3__45__cpo4swapE[1];
.global .align 1 .b8 _ZN41_INTERNAL_8a0f5870_4_k_cu_985f2706_2362714cuda3std6ranges3__45__cpo9iter_moveE[1];
.global .align 1 .b8 _ZN41_INTERNAL_8a0f5870_4_k_cu_985f2706_2362714cuda3std6ranges3__45__cpo5beginE[1];
.global .align 1 .b8 _ZN41_INTERNAL_8a0f5870_4_k_cu_985f2706_2362714cuda3std6ranges3__45__cpo3endE[1];
.global .align 1 .b8 _ZN41_INTERNAL_8a0f5870_4_k_cu_985f2706_2362714cuda3std6ranges3__45__cpo6cbeginE[1];
.global .align 1 .b8 _ZN41_INTERNAL_8a0f5870_4_k_cu_985f2706_2362714cuda3std6ranges3__45__cpo4cendE[1];
.global .align 1 .b8 _ZN41_INTERNAL_8a0f5870_4_k_cu_985f2706_2362714cuda3std6ranges3__45__cpo7advanceE[1];
.global .align 1 .b8 _ZN41_INTERNAL_8a0f5870_4_k_cu_985f2706_2362714cuda3std6ranges3__45__cpo9iter_swapE[1];
.global .align 1 .b8 _ZN41_INTERNAL_8a0f5870_4_k_cu_985f2706_2362714cuda3std6ranges3__45__cpo4nextE[1];
.global .align 1 .b8 _ZN41_INTERNAL_8a0f5870_4_k_cu_985f2706_2362714cuda3std6ranges3__45__cpo4prevE[1];
.global .align 1 .b8 _ZN41_INTERNAL_8a0f5870_4_k_cu_985f2706_2362714cuda3std6ranges3__45__cpo4dataE[1];
.global .align 1 .b8 _ZN41_INTERNAL_8a0f5870_4_k_cu_985f2706_2362714cuda3std6ranges3__45__cpo5cdataE[1];
.global .align 1 .b8 _ZN41_INTERNAL_8a0f5870_4_k_cu_985f2706_2362714cuda3std6ranges3__45__cpo4sizeE[1];
.global .align 1 .b8 _ZN41_INTERNAL_8a0f5870_4_k_cu_985f2706_2362714cuda3std6ranges3__45__cpo5ssizeE[1];
.global .align 1 .b8 _ZN41_INTERNAL_8a0f5870_4_k_cu_985f2706_2362714cuda3std6ranges3__45__cpo8distanceE[1];
.global .align 1 .b8 _ZN41_INTERNAL_8a0f5870_4_k_cu_985f2706_2362716thrust24THRUST_300001_SM_1000_NS8cuda_cub3parE[1];
.global .align 1 .b8 _ZN41_INTERNAL_8a0f5870_4_k_cu_985f2706_2362716thrust24THRUST_300001_SM_1000_NS8cuda_cub10par_nosyncE[1];
.global .align 1 .b8 _ZN41_INTERNAL_8a0f5870_4_k_cu_985f2706_2362716thrust24THRUST_300001_SM_1000_NS6system6detail10sequential3seqE[1];
.global .align 1 .b8 _ZN41_INTERNAL_8a0f5870_4_k_cu_985f2706_2362716thrust24THRUST_300001_SM_1000_NS6system3cpp3parE[1];
.global .align 1 .b8 _ZN41_INTERNAL_8a0f5870_4_k_cu_985f2706_2362716thrust24THRUST_300001_SM_1000_NS12placeholders2_1E[1];
.global .align 1 .b8 _ZN41_INTERNAL_8a0f5870_4_k_cu_985f2706_2362716thrust24THRUST_300001_SM_1000_NS12placeholders2_2E[1];
.global .align 1 .b8 _ZN41_INTERNAL_8a0f5870_4_k_cu_985f2706_2362716thrust24THRUST_300001_SM_1000_NS12placeholders2_3E[1];
.global .align 1 .b8 _ZN41_INTERNAL_8a0f5870_4_k_cu_985f2706_2362716thrust24THRUST_300001_SM_1000_NS12placeholders2_4E[1];
.global .align 1 .b8 _ZN41_INTERNAL_8a0f5870_4_k_cu_985f2706_2362716thrust24THRUST_300001_SM_1000_NS12placeholders2_5E[1];
.global .align 1 .b8 _ZN41_INTERNAL_8a0f5870_4_k_cu_985f2706_2362716thrust24THRUST_300001_SM_1000_NS12placeholders2_6E[1];
.global .align 1 .b8 _ZN41_INTERNAL_8a0f5870_4_k_cu_985f2706_2362716thrust24THRUST_300001_SM_1000_NS12placeholders2_7E[1];
.global .align 1 .b8 _ZN41_INTERNAL_8a0f5870_4_k_cu_985f2706_2362716thrust24THRUST_300001_SM_1000_NS12placeholders2_8E[1];
.global .align 1 .b8 _ZN41_INTERNAL_8a0f5870_4_k_cu_985f2706_2362716thrust24THRUST_300001_SM_1000_NS12placeholders2_9E[1];
.global .align 1 .b8 _ZN41_INTERNAL_8a0f5870_4_k_cu_985f2706_2362716thrust24THRUST_300001_SM_1000_NS12placeholders3_10E[1];
.global .align 1 .b8 _ZN41_INTERNAL_8a0f5870_4_k_cu_985f2706_2362716thrust24THRUST_300001_SM_1000_NS3seqE[1];
.global .align 1 .b8 _ZN41_INTERNAL_8a0f5870_4_k_cu_985f2706_2362716thrust24THRUST_300001_SM_1000_NS6deviceE[1];

.visible .entry _ZN3cub18CUB_300001_SM_10006detail11EmptyKernelIvEEvv()
{


	ret;

}


// ===== COMPILED SASS (sm_100) =====

	.target	sm_100

	.elftype	@"ET_EXEC"


//--------------------- .note.nv.tkinfo           --------------------------
	.section	.note.nv.tkinfo,"",@"SHT_NOTE"
	.sectionflags	@"SHF_NOTE_NV_TKINFO"
	.tkinfo
        /*0018*/ 	.word	0x00000002
        /*0030*/ 	.string	""
        /*0030*/ 	.string	"ptxas"
        /*0030*/ 	.string	"Cuda compilation tools, release 13.0, V13.0.88"
        /*0030*/ 	.string	"Build cuda_13.0.r13.0/compiler.36424714_0"
        /*0030*/ 	.string	"-arch sm_100 -m 64 "



//--------------------- .note.nv.cuinfo           --------------------------
	.section	.note.nv.cuinfo,"",@"SHT_NOTE"
	.sectionflags	@"SHF_NOTE_NV_CUINFO"
        /*0018*/ 	.short	0x0002
        /*001a*/ 	.short	0x0064
        /*001c*/ 	.short	0x0082
	.zero		2


//--------------------- .nv.info                  --------------------------
	.section	.nv.info,"",@"SHT_CUDA_INFO"
	.align	4


	//----- nvinfo : EIATTR_REGCOUNT
	.align		4
        /*0000*/ 	.byte	0x04, 0x2f
        /*0002*/ 	.short	(.L_46 - .L_45)
	.align		4
.L_45:
        /*0004*/ 	.word	index@(_ZN3cub18CUB_300001_SM_10006detail11EmptyKernelIvEEvv)
        /*0008*/ 	.word	0x00000004


	//----- nvinfo : EIATTR_FRAME_SIZE
	.align		4
.L_46:
        /*000c*/ 	.byte	0x04, 0x11
        /*000e*/ 	.short	(.L_48 - .L_47)
	.align		4
.L_47:
        /*0010*/ 	.word	index@(_ZN3cub18CUB_300001_SM_10006detail11EmptyKernelIvEEvv)
        /*0014*/ 	.word	0x00000000


	//----- nvinfo : EIATTR_MIN_STACK_SIZE
	.align		4
.L_48:
        /*0018*/ 	.byte	0x04, 0x12
        /*001a*/ 	.short	(.L_50 - .L_49)
	.align		4
.L_49:
        /*001c*/ 	.word	index@(_ZN3cub18CUB_300001_SM_10006detail11EmptyKernelIvEEvv)
        /*0020*/ 	.word	0x00000000
.L_50:


//--------------------- .nv.compat                --------------------------
	.section	.nv.compat,"",@"SHT_CUDA_COMPAT_INFO"
	.align	4
        /*0000*/ 	.byte	0x02, 0x09, 0x00, 0x00, 0x02, 0x02, 0x01, 0x00, 0x02, 0x05, 0x05, 0x00, 0x03, 0x07, 0x01, 0x01
        /*0010*/ 	.byte	0x02, 0x03, 0x00, 0x00, 0x02, 0x06, 0x01, 0x00, 0x04, 0x0b, 0x08, 0x00, 0x09, 0x00, 0x00, 0x00
        /*0020*/ 	.byte	0x00, 0x00, 0x00, 0x00


//--------------------- .nv.info._ZN3cub18CUB_300001_SM_10006detail11EmptyKernelIvEEvv --------------------------
	.section	.nv.info._ZN3cub18CUB_300001_SM_10006detail11EmptyKernelIvEEvv,"",@"SHT_CUDA_INFO"
	.sectionflags	@""
	.align	4


	//----- nvinfo : EIATTR_CUDA_API_VERSION
	.align		4
        /*0000*/ 	.byte	0x04, 0x37
        /*0002*/ 	.short	(.L_52 - .L_51)
.L_51:
        /*0004*/ 	.word	0x00000082


	//----- nvinfo : EIATTR_SPARSE_MMA_MASK
	.align		4
.L_52:
        /*0008*/ 	.byte	0x03, 0x50
        /*000a*/ 	.short	0x0000


	//----- nvinfo : EIATTR_MAXREG_COUNT
	.align		4
        /*000c*/ 	.byte	0x03, 0x1b
        /*000e*/ 	.short	0x00ff


	//----- nvinfo : EIATTR_MERCURY_ISA_VERSION
	.align		4
        /*0010*/ 	.byte	0x03, 0x5f
        /*0012*/ 	.short	0x0101


	//----- nvinfo : EIATTR_VRC_CTA_INIT_COUNT
	.align		4
        /*0014*/ 	.byte	0x02, 0x4a
	.zero		1
	.zero		1


	//----- nvinfo : EIATTR_EXIT_INSTR_OFFSETS
	.align		4
        /*0018*/ 	.byte	0x04, 0x1c
        /*001a*/ 	.short	(.L_54 - .L_53)


	//   ....[0]....
.L_53:
        /*001c*/ 	.word	0x00000010


	//----- nvinfo : EIATTR_SW_WAR
	.align		4
.L_54:
        /*0020*/ 	.byte	0x04, 0x36
        /*0022*/ 	.short	(.L_56 - .L_55)
.L_55:
        /*0024*/ 	.word	0x00000008
.L_56:


//--------------------- .nv.callgraph             --------------------------
	.section	.nv.callgraph,"",@"SHT_CUDA_CALLGRAPH"
	.align	4
	.sectionentsize	8
	.align		4
        /*0000*/ 	.word	0x00000000
	.align		4
        /*0004*/ 	.word	0xffffffff
	.align		4
        /*0008*/ 	.word	0x00000000
	.align		4
        /*000c*/ 	.word	0xfffffffe
	.align		4
        /*0010*/ 	.word	0x00000000
	.align		4
        /*0014*/ 	.word	0xfffffffd
	.align		4
        /*0018*/ 	.word	0x00000000
	.align		4
        /*001c*/ 	.word	0xfffffffc


//--------------------- .nv.constant4             --------------------------
	.section	.nv.constant4,"a",@progbits
	.align	8
	.align		8
.nv.constant4:
        /*0000*/ 	.dword	_ZN41_INTERNAL_8a0f5870_4_k_cu_985f2706_2365854cuda3std3__45__cpo5beginE
	.align		8
        /*0008*/ 	.dword	_ZN41_INTERNAL_8a0f5870_4_k_cu_985f2706_2365854cuda3std3__45__cpo3endE
	.align		8
        /*0010*/ 	.dword	_ZN41_INTERNAL_8a0f5870_4_k_cu_985f2706_2365854cuda3std3__45__cpo6cbeginE
	.align		8
        /*0018*/ 	.dword	_ZN41_INTERNAL_8a0f5870_4_k_cu_985f2706_2365854cuda3std3__45__cpo4cendE
	.align		8
        /*0020*/ 	.dword	_ZN41_INTERNAL_8a0f5870_4_k_cu_985f2706_2365854cuda3std3__45__cpo6rbeginE
	.align		8
        /*0028*/ 	.dword	_ZN41_INTERNAL_8a0f5870_4_k_cu_985f2706_2365854cuda3std3__45__cpo4rendE
	.align		8
        /*0030*/ 	.dword	_ZN41_INTERNAL_8a0f5870_4_k_cu_985f2706_2365854cuda3std3__45__cpo7crbeginE
	.align		8
        /*0038*/ 	.dword	_ZN41_INTERNAL_8a0f5870_4_k_cu_985f2706_2365854cuda3std3__45__cpo5crendE
	.align		8
        /*0040*/ 	.dword	_ZN41_INTERNAL_8a0f5870_4_k_cu_985f2706_2365854cuda3std3__443_GLOBAL__N__8a0f5870_4_k_cu_985f2706_2365856ignoreE
	.align		8
        /*0048*/ 	.dword	_ZN41_INTERNAL_8a0f5870_4_k_cu_985f2706_2365854cuda3std3__419piecewise_constructE
	.align		8
        /*0050*/ 	.dword	_ZN41_INTERNAL_8a0f5870_4_k_cu_985f2706_2365854cuda3std3__48in_placeE
	.align		8
        /*0058*/ 	.dword	_ZN41_INTERNAL_8a0f5870_4_k_cu_985f2706_2365854cuda3std3__420unreachable_sentinelE
	.align		8
        /*0060*/ 	.dword	_ZN41_INTERNAL_8a0f5870_4_k_cu_985f2706_2365854cuda3std3__47nulloptE
	.align		8
        /*0068*/ 	.dword	_ZN41_INTERNAL_8a0f5870_4_k_cu_985f2706_2365854cuda3std3__48unexpectE
	.align		8
        /*0070*/ 	.dword	_ZN41_INTERNAL_8a0f5870_4_k_cu_985f2706_2365854cuda3std6ranges3__45__cpo4swapE
	.align		8
        /*0078*/ 	.dword	_ZN41_INTERNAL_8a0f5870_4_k_cu_985f2706_2365854cuda3std6ranges3__45__cpo9iter_moveE
	.align		8
        /*0080*/ 	.dword	_ZN41_INTERNAL_8a0f5870_4_k_cu_985f2706_2365854cuda3std6ranges3__45__cpo5beginE
	.align		8
        /*0088*/ 	.dword	_ZN41_INTERNAL_8a0f5870_4_k_cu_985f2706_2365854cuda3std6ranges3__45__cpo3endE
	.align		8
        /*0090*/ 	.dword	_ZN41_INTERNAL_8a0f5870_4_k_cu_985f2706_2365854cuda3std6ranges3__45__cpo6cbeginE
	.align		8
        /*0098*/ 	.dword	_ZN41_INTERNAL_8a0f5870_4_k_cu_985f2706_2365854cuda3std6ranges3__45__cpo4cendE
	.align		8
        /*00a0*/ 	.dword	_ZN41_INTERNAL_8a0f5870_4_k_cu_985f2706_2365854cuda3std6ranges3__45__cpo7advanceE
	.align		8
        /*00a8*/ 	.dword	_ZN41_INTERNAL_8a0f5870_4_k_cu_985f2706_2365854cuda3std6ranges3__45__cpo9iter_swapE
	.align		8
        /*00b0*/ 	.dword	_ZN41_INTERNAL_8a0f5870_4_k_cu_985f2706_2365854cuda3std6ranges3__45__cpo4nextE
	.align		8
        /*00b8*/ 	.dword	_ZN41_INTERNAL_8a0f5870_4_k_cu_985f2706_2365854cuda3std6ranges3__45__cpo4prevE
	.align		8
        /*00c0*/ 	.dword	_ZN41_INTERNAL_8a0f5870_4_k_cu_985f2706_2365854cuda3std6ranges3__45__cpo4dataE
	.align		8
        /*00c8*/ 	.dword	_ZN41_INTERNAL_8a0f5870_4_k_cu_985f2706_2365854cuda3std6ranges3__45__cpo5cdataE
	.align		8
        /*00d0*/ 	.dword	_ZN41_INTERNAL_8a0f5870_4_k_cu_985f2706_2365854cuda3std6ranges3__45__cpo4sizeE
	.align		8
        /*00d8*/ 	.dword	_ZN41_INTERNAL_8a0f5870_4_k_cu_985f2706_2365854cuda3std6ranges3__45__cpo5ssizeE
	.align		8
        /*00e0*/ 	.dword	_ZN41_INTERNAL_8a0f5870_4_k_cu_985f2706_2365854cuda3std6ranges3__45__cpo8distanceE
	.align		8
        /*00e8*/ 	.dword	_ZN41_INTERNAL_8a0f5870_4_k_cu_985f2706_2365856thrust24THRUST_300001_SM_1000_NS8cuda_cub3parE
	.align		8
        /*00f0*/ 	.dword	_ZN41_INTERNAL_8a0f5870_4_k_cu_985f2706_2365856thrust24THRUST_300001_SM_1000_NS8cuda_cub10par_nosyncE
	.align		8
        /*00f8*/ 	.dword	_ZN41_INTERNAL_8a0f5870_4_k_cu_985f2706_2365856thrust24THRUST_300001_SM_1000_NS6system6detail10sequential3seqE
	.align		8
        /*0100*/ 	.dword	_ZN41_INTERNAL_8a0f5870_4_k_cu_985f2706_2365856thrust24THRUST_300001_SM_1000_NS6system3cpp3parE
	.align		8
        /*0108*/ 	.dword	_ZN41_INTERNAL_8a0f5870_4_k_cu_985f2706_2365856thrust24THRUST_300001_SM_1000_NS12placeholders2_1E
	.align		8
        /*0110*/ 	.dword	_ZN41_INTERNAL_8a0f5870_4_k_cu_985f2706_2365856thrust24THRUST_300001_SM_1000_NS12placeholders2_2E
	.align		8
        /*0118*/ 	.dword	_ZN41_INTERNAL_8a0f5870_4_k_cu_985f2706_2365856thrust24THRUST_300001_SM_1000_NS12placeholders2_3E
	.align		8
        /*0120*/ 	.dword	_ZN41_INTERNAL_8a0f5870_4_k_cu_985f2706_2365856thrust24THRUST_300001_SM_1000_NS12placeholders2_4E
	.align		8
        /*0128*/ 	.dword	_ZN41_INTERNAL_8a0f5870_4_k_cu_985f2706_2365856thrust24THRUST_300001_SM_1000_NS12placeholders2_5E
	.align		8
        /*0130*/ 	.dword	_ZN41_INTERNAL_8a0f5870_4_k_cu_985f2706_2365856thrust24THRUST_300001_SM_1000_NS12placeholders2_6E
	.align		8
        /*0138*/ 	.dword	_ZN41_INTERNAL_8a0f5870_4_k_cu_985f2706_2365856thrust24THRUST_300001_SM_1000_NS12placeholders2_7E
	.align		8
        /*0140*/ 	.dword	_ZN41_INTERNAL_8a0f5870_4_k_cu_985f2706_2365856thrust24THRUST_300001_SM_1000_NS12placeholders2_8E
	.align		8
        /*0148*/ 	.dword	_ZN41_INTERNAL_8a0f5870_4_k_cu_985f2706_2365856thrust24THRUST_300001_SM_1000_NS12placeholders2_9E
	.align		8
        /*0150*/ 	.dword	_ZN41_INTERNAL_8a0f5870_4_k_cu_985f2706_2365856thrust24THRUST_300001_SM_1000_NS12placeholders3_10E
	.align		8
        /*0158*/ 	.dword	_ZN41_INTERNAL_8a0f5870_4_k_cu_985f2706_2365856thrust24THRUST_300001_SM_1000_NS3seqE
	.align		8
        /*0160*/ 	.dword	_ZN41_INTERNAL_8a0f5870_4_k_cu_985f2706_2365856thrust24THRUST_300001_SM_1000_NS6deviceE


//--------------------- .text._ZN3cub18CUB_300001_SM_10006detail11EmptyKernelIvEEvv --------------------------
	.section	.text._ZN3cub18CUB_300001_SM_10006detail11EmptyKernelIvEEvv,"ax",@progbits
	.align	128
        .global         _ZN3cub18CUB_300001_SM_10006detail11EmptyKernelIvEEvv
        .type           _ZN3cub18CUB_300001_SM_10006detail11EmptyKernelIvEEvv,@function
        .size           _ZN3cub18CUB_300001_SM_10006detail11EmptyKernelIvEEvv,(.L_x_1 - _ZN3cub18CUB_300001_SM_10006detail11EmptyKernelIvEEvv)
        .other          _ZN3cub18CUB_300001_SM_10006detail11EmptyKernelIvEEvv,@"STO_CUDA_ENTRY STV_DEFAULT"
_ZN3cub18CUB_300001_SM_10006detail11EmptyKernelIvEEvv:
.text._ZN3cub18CUB_300001_SM_10006detail11EmptyKernelIvEEvv:
[----:B------:R-:W-:Y:S01]  /*0000*/  LDC R1, c[0x0][0x37c] ;  /* 0x0000df00ff017b82 */ /* 0x000fe20000000800 */
[----:B------:R-:W-:Y:S05]  /*0010*/  EXIT ;  /* 0x000000000000794d */ /* 0x000fea0003800000 */
.L_x_0:
[----:B------:R-:W-:-:S00]  /*0020*/  BRA `(.L_x_0) ;  /* 0xfffffffc00fc7947 */ /* 0x000fc0000383ffff */
[----:B------:R-:W-:-:S00]  /*0030*/  NOP ;  /* 0x0000000000007918 */ /* 0x000fc00000000000 */
        /* <DEDUP_REMOVED lines=12> */
.L_x_1:


//--------------------- .nv.shared.reserved.0     --------------------------
	.section	.nv.shared.reserved.0,"aw",@nobits
	.weak		__nv_reservedSMEM_offset_0_alias
	.size		__nv_reservedSMEM_offset_0_alias, 0, 64
	.other		__nv_reservedSMEM_offset_0_alias,@"STO_CUDA_RESERVED_SHARED STV_DEFAULT"
__nv_reservedSMEM_offset_0_alias:
	.zero		0
	.zero		64


//--------------------- .nv.global                --------------------------
	.section	.nv.global,"aw",@nobits
.nv.global:
	.type		_ZN41_INTERNAL_8a0f5870_4_k_cu_985f2706_2365856thrust24THRUST_300001_SM_1000_NS12placeholders2_8E,@object
	.size		_ZN41_INTERNAL_8a0f5870_4_k_cu_985f2706_2365856thrust24THRUST_300001_SM_1000_NS12placeholders2_8E,(_ZN41_INTERNAL_8a0f5870_4_k_cu_985f2706_2365854cuda3std3__443_GLOBAL__N__8a0f5870_4_k_cu_985f2706_2365856ignoreE - _ZN41_INTERNAL_8a0f5870_4_k_cu_985f2706_2365856thrust24THRUST_300001_SM_1000_NS12placeholders2_8E)
_ZN41_INTERNAL_8a0f5870_4_k_cu_985f2706_2365856thrust24THRUST_300001_SM_1000_NS12placeholders2_8E:
	.zero		1
	.type		_ZN41_INTERNAL_8a0f5870_4_k_cu_985f2706_2365854cuda3std3__443_GLOBAL__N__8a0f5870_4_k_cu_985f2706_2365856ignoreE,@object
	.size		_ZN41_INTERNAL_8a0f5870_4_k_cu_985f2706_2365854cuda3std3__443_GLOBAL__N__8a0f5870_4_k_cu_985f2706_2365856ignoreE,(_ZN41_INTERNAL_8a0f5870_4_k_cu_985f2706_2365854cuda3std6ranges3__45__cpo4dataE - _ZN41_INTERNAL_8a0f5870_4_k_cu_985f2706_2365854cuda3std3__443_GLOBAL__N__8a0f5870_4_k_cu_985f2706_2365856ignoreE)
_ZN41_INTERNAL_8a0f5870_4_k_cu_985f2706_2365854cuda3std3__443_GLOBAL__N__8a0f5870_4_k_cu_985f2706_2365856ignoreE:
	.zero		1
	.type		_ZN41_INTERNAL_8a0f5870_4_k_cu_985f2706_2365854cuda3std6ranges3__45__cpo4dataE,@object
	.size		_ZN41_INTERNAL_8a0f5870_4_k_cu_985f2706_2365854cuda3std6ranges3__45__cpo4dataE,(_ZN41_INTERNAL_8a0f5870_4_k_cu_985f2706_2365856thrust24THRUST_300001_SM_1000_NS6system3cpp3parE - _ZN41_INTERNAL_8a0f5870_4_k_cu_985f2706_2365854cuda3std6ranges3__45__cpo4dataE)
_ZN41_INTERNAL_8a0f5870_4_k_cu_985f2706_2365854cuda3std6ranges3__45__cpo4dataE:
	.zero		1
	.type		_ZN41_INTERNAL_8a0f5870_4_k_cu_985f2706_2365856thrust24THRUST_300001_SM_1000_NS6system3cpp3parE,@object
	.size		_ZN41_INTERNAL_8a0f5870_4_k_cu_985f2706_2365856thrust24THRUST_300001_SM_1000_NS6system3cpp3parE,(_ZN41_INTERNAL_8a0f5870_4_k_cu_985f2706_2365854cuda3std3__45__cpo5beginE - _ZN41_INTERNAL_8a0f5870_4_k_cu_985f2706_2365856thrust24THRUST_300001_SM_1000_NS6system3cpp3parE)
_ZN41_INTERNAL_8a0f5870_4_k_cu_985f2706_2365856thrust24THRUST_300001_SM_1000_NS6system3cpp3parE:
	.zero		1
	.type		_ZN41_INTERNAL_8a0f5870_4_k_cu_985f2706_2365854cuda3std3__45__cpo5beginE,@object
	.size		_ZN41_INTERNAL_8a0f5870_4_k_cu_985f2706_2365854cuda3std3__45__cpo5beginE,(_ZN41_INTERNAL_8a0f5870_4_k_cu_985f2706_2365854cuda3std6ranges3__45__cpo5beginE - _ZN41_INTERNAL_8a0f5870_4_k_cu_985f2706_2365854cuda3std3__45__cpo5beginE)
_ZN41_INTERNAL_8a0f5870_4_k_cu_985f2706_2365854cuda3std3__45__cpo5beginE:
	.zero		1
	.type		_ZN41_INTERNAL_8a0f5870_4_k_cu_985f2706_2365854cuda3std6ranges3__45__cpo5beginE,@object
	.size		_ZN41_INTERNAL_8a0f5870_4_k_cu_985f2706_2365854cuda3std6ranges3__45__cpo5beginE,(_ZN41_INTERNAL_8a0f5870_4_k_cu_985f2706_2365856thrust24THRUST_300001_SM_1000_NS6deviceE - _ZN41_INTERNAL_8a0f5870_4_k_cu_985f2706_2365854cuda3std6ranges3__45__cpo5beginE)
_ZN41_INTERNAL_8a0f5870_4_k_cu_985f2706_2365854cuda3std6ranges3__45__cpo5beginE:
	.zero		1
	.type		_ZN41_INTERNAL_8a0f5870_4_k_cu_985f2706_2365856thrust24THRUST_300001_SM_1000_NS6deviceE,@object
	.size		_ZN41_INTERNAL_8a0f5870_4_k_cu_985f2706_2365856thrust24THRUST_300001_SM_1000_NS6deviceE,(_ZN41_INTERNAL_8a0f5870_4_k_cu_985f2706_2365854cuda3std3__47nulloptE - _ZN41_INTERNAL_8a0f5870_4_k_cu_985f2706_2365856thrust24THRUST_300001_SM_1000_NS6deviceE)
_ZN41_INTERNAL_8a0f5870_4_k_cu_985f2706_2365856thrust24THRUST_300001_SM_1000_NS6deviceE:
	.zero		1
	.type		_ZN41_INTERNAL_8a0f5870_4_k_cu_985f2706_2365854cuda3std3__47nulloptE,@object
	.size		_ZN41_INTERNAL_8a0f5870_4_k_cu_985f2706_2365854cuda3std3__47nulloptE,(_ZN41_INTERNAL_8a0f5870_4_k_cu_985f2706_2365854cuda3std6ranges3__45__cpo8distanceE - _ZN41_INTERNAL_8a0f5870_4_k_cu_985f2706_2365854cuda3std3__47nulloptE)
_ZN41_INTERNAL_8a0f5870_4_k_cu_985f2706_2365854cuda3std3__47nulloptE:
	.zero		1
	.type		_ZN41_INTERNAL_8a0f5870_4_k_cu_985f2706_2365854cuda3std6ranges3__45__cpo8distanceE,@object
	.size		_ZN41_INTERNAL_8a0f5870_4_k_cu_985f2706_2365854cuda3std6ranges3__45__cpo8distanceE,(_ZN41_INTERNAL_8a0f5870_4_k_cu_985f2706_2365856thrust24THRUST_300001_SM_1000_NS12placeholders2_4E - _ZN41_INTERNAL_8a0f5870_4_k_cu_985f2706_2365854cuda3std6ranges3__45__cpo8distanceE)
_ZN41_INTERNAL_8a0f5870_4_k_cu_985f2706_2365854cuda3std6ranges3__45__cpo8distanceE:
	.zero		1
	.type		_ZN41_INTERNAL_8a0f5870_4_k_cu_985f2706_2365856thrust24THRUST_300001_SM_1000_NS12placeholders2_4E,@object
	.size		_ZN41_INTERNAL_8a0f5870_4_k_cu_985f2706_2365856thrust24THRUST_300001_SM_1000_NS12placeholders2_4E,(_ZN41_INTERNAL_8a0f5870_4_k_cu_985f2706_2365854cuda3std3__45__cpo6rbeginE - _ZN41_INTERNAL_8a0f5870_4_k_cu_985f2706_2365856thrust24THRUST_300001_SM_1000_NS12placeholders2_4E)
_ZN41_INTERNAL_8a0f5870_4_k_cu_985f2706_2365856thrust24THRUST_300001_SM_1000_NS12placeholders2_4E:
	.zero		1
	.type		_ZN41_INTERNAL_8a0f5870_4_k_cu_985f2706_2365854cuda3std3__45__cpo6rbeginE,@object
	.size		_ZN41_INTERNAL_8a0f5870_4_k_cu_985f2706_2365854cuda3std3__45__cpo6rbeginE,(_ZN41_INTERNAL_8a0f5870_4_k_cu_985f2706_2365854cuda3std6ranges3__45__cpo7advanceE - _ZN41_INTERNAL_8a0f5870_4_k_cu_985f2706_2365854cuda3std3__45__cpo6rbeginE)
_ZN41_INTERNAL_8a0f5870_4_k_cu_985f2706_2365854cuda3std3__45__cpo6rbeginE:
	.zero		1
	.type		_ZN41_INTERNAL_8a0f5870_4_k_cu_985f2706_2365854cuda3std6ranges3__45__cpo7advanceE,@object
	.size		_ZN41_INTERNAL_8a0f5870_4_k_cu_985f2706_2365854cuda3std6ranges3__45__cpo7advanceE,(_ZN41_INTERNAL_8a0f5870_4_k_cu_985f2706_2365856thrust24THRUST_300001_SM_1000_NS12placeholders3_10E - _ZN41_INTERNAL_8a0f5870_4_k_cu_985f2706_2365854cuda3std6ranges3__45__cpo7advanceE)
_ZN41_INTERNAL_8a0f5870_4_k_cu_985f2706_2365854cuda3std6ranges3__45__cpo7advanceE:
	.zero		1
	.type		_ZN41_INTERNAL_8a0f5870_4_k_cu_985f2706_2365856thrust24THRUST_300001_SM_1000_NS12placeholders3_10E,@object
	.size		_ZN41_INTERNAL_8a0f5870_4_k_cu_985f2706_2365856thrust24THRUST_300001_SM_1000_NS12placeholders3_10E,(_ZN41_INTERNAL_8a0f5870_4_k_cu_985f2706_2365854cuda3std3__48in_placeE - _ZN41_INTERNAL_8a0f5870_4_k_cu_985f2706_2365856thrust24THRUST_300001_SM_1000_NS12placeholders3_10E)
_ZN41_INTERNAL_8a0f5870_4_k_cu_985f2706_2365856thrust24THRUST_300001_SM_1000_NS12placeholders3_10E:
	.zero		1
	.type		_ZN41_INTERNAL_8a0f5870_4_k_cu_985f2706_2365854cuda3std3__48in_placeE,@object
	.size		_ZN41_INTERNAL_8a0f5870_4_k_cu_985f2706_2365854cuda3std3__48in_placeE,(_ZN41_INTERNAL_8a0f5870_4_k_cu_985f2706_2365854cuda3std6ranges3__45__cpo4sizeE - _ZN41_INTERNAL_8a0f5870_4_k_cu_985f2706_2365854cuda3std3__48in_placeE)
_ZN41_INTERNAL_8a0f5870_4_k_cu_985f2706_2365854cuda3std3__48in_placeE:
	.zero		1
	.type		_ZN41_INTERNAL_8a0f5870_4_k_cu_985f2706_2365854cuda3std6ranges3__45__cpo4sizeE,@object
	.size		_ZN41_INTERNAL_8a0f5870_4_k_cu_985f2706_2365854cuda3std6ranges3__45__cpo4sizeE,(_ZN41_INTERNAL_8a0f5870_4_k_cu_985f2706_2365856thrust24THRUST_300001_SM_1000_NS12placeholders2_2E - _ZN41_INTERNAL_8a0f5870_4_k_cu_985f2706_2365854cuda3std6ranges3__45__cpo4sizeE)
_ZN41_INTERNAL_8a0f5870_4_k_cu_985f2706_2365854cuda3std6ranges3__45__cpo4sizeE:
	.zero		1
	.type		_ZN41_INTERNAL_8a0f5870_4_k_cu_985f2706_2365856thrust24THRUST_300001_SM_1000_NS12placeholders2_2E,@object
	.size		_ZN41_INTERNAL_8a0f5870_4_k_cu_985f2706_2365856thrust24THRUST_300001_SM_1000_NS12placeholders2_2E,(_ZN41_INTERNAL_8a0f5870_4_k_cu_985f2706_2365854cuda3std3__45__cpo6cbeginE - _ZN41_INTERNAL_8a0f5870_4_k_cu_985f2706_2365856thrust24THRUST_300001_SM_1000_NS12placeholders2_2E)
_ZN41_INTERNAL_8a0f5870_4_k_cu_985f2706_2365856thrust24THRUST_300001_SM_1000_NS12placeholders2_2E:
	.zero		1
	.type		_ZN41_INTERNAL_8a0f5870_4_k_cu_985f2706_2365854cuda3std3__45__cpo6cbeginE,@object
	.size		_ZN41_INTERNAL_8a0f5870_4_k_cu_985f2706_2365854cuda3std3__45__cpo6cbeginE,(_ZN41_INTERNAL_8a0f5870_4_k_cu_985f2706_2365854cuda3std6ranges3__45__cpo6cbeginE - _ZN41_INTERNAL_8a0f5870_4_k_cu_985f2706_2365854cuda3std3__45__cpo6cbeginE)
_ZN41_INTERNAL_8a0f5870_4_k_cu_985f2706_2365854cuda3std3__45__cpo6cbeginE:
	.zero		1
	.type		_ZN41_INTERNAL_8a0f5870_4_k_cu_985f2706_2365854cuda3std6ranges3__45__cpo6cbeginE,@object
	.size		_ZN41_INTERNAL_8a0f5870_4_k_cu_985f2706_2365854cuda3std6ranges3__45__cpo6cbeginE,(_ZN41_INTERNAL_8a0f5870_4_k_cu_985f2706_2365856thrust24THRUST_300001_SM_1000_NS12placeholders2_6E - _ZN41_INTERNAL_8a0f5870_4_k_cu_985f2706_2365854cuda3std6ranges3__45__cpo6cbeginE)
_ZN41_INTERNAL_8a0f5870_4_k_cu_985f2706_2365854cuda3std6ranges3__45__cpo6cbeginE:
	.zero		1
	.type		_ZN41_INTERNAL_8a0f5870_4_k_cu_985f2706_2365856thrust24THRUST_300001_SM_1000_NS12placeholders2_6E,@object
	.size		_ZN41_INTERNAL_8a0f5870_4_k_cu_985f2706_2365856thrust24THRUST_300001_SM_1000_NS12placeholders2_6E,(_ZN41_INTERNAL_8a0f5870_4_k_cu_985f2706_2365854cuda3std3__45__cpo7crbeginE - _ZN41_INTERNAL_8a0f5870_4_k_cu_985f2706_2365856thrust24THRUST_300001_SM_1000_NS12placeholders2_6E)
_ZN41_INTERNAL_8a0f5870_4_k_cu_985f2706_2365856thrust24THRUST_300001_SM_1000_NS12placeholders2_6E:
	.zero		1
	.type		_ZN41_INTERNAL_8a0f5870_4_k_cu_985f2706_2365854cuda3std3__45__cpo7crbeginE,@object
	.size		_ZN41_INTERNAL_8a0f5870_4_k_cu_985f2706_2365854cuda3std3__45__cpo7crbeginE,(_ZN41_INTERNAL_8a0f5870_4_k_cu_985f2706_2365854cuda3std6ranges3__45__cpo4nextE - _ZN41_INTERNAL_8a0f5870_4_k_cu_985f2706_2365854cuda3std3__45__cpo7crbeginE)
_ZN41_INTERNAL_8a0f5870_4_k_cu_985f2706_2365854cuda3std3__45__cpo7crbeginE:
	.zero		1
	.type		_ZN41_INTERNAL_8a0f5870_4_k_cu_985f2706_2365854cuda3std6ranges3__45__cpo4nextE,@object
	.size		_ZN41_INTERNAL_8a0f5870_4_k_cu_985f2706_2365854cuda3std6ranges3__45__cpo4nextE,(_ZN41_INTERNAL_8a0f5870_4_k_cu_985f2706_2365854cuda3std6ranges3__45__cpo4swapE - _ZN41_INTERNAL_8a0f5870_4_k_cu_985f2706_2365854cuda3std6ranges3__45__cpo4nextE)
_ZN41_INTERNAL_8a0f5870_4_k_cu_985f2706_2365854cuda3std6ranges3__45__cpo4nextE:
	.zero		1
	.type		_ZN41_INTERNAL_8a0f5870_4_k_cu_985f2706_2365854cuda3std6ranges3__45__cpo4swapE,@object
	.size		_ZN41_INTERNAL_8a0f5870_4_k_cu_985f2706_2365854cuda3std6ranges3__45__cpo4swapE,(_ZN41_INTERNAL_8a0f5870_4_k_cu_985f2706_2365856thrust24THRUST_300001_SM_1000_NS8cuda_cub10par_nosyncE - _ZN41_INTERNAL_8a0f5870_4_k_cu_985f2706_2365854cuda3std6ranges3__45__cpo4swapE)
_ZN41_INTERNAL_8a0f5870_4_k_cu_985f2706_2365854cuda3std6ranges3__45__cpo4swapE:
	.zero		1
	.type		_ZN41_INTERNAL_8a0f5870_4_k_cu_985f2706_2365856thrust24THRUST_300001_SM_1000_NS8cuda_cub10par_nosyncE,@object
	.size		_ZN41_INTERNAL_8a0f5870_4_k_cu_985f2706_2365856thrust24THRUST_300001_SM_1000_NS8cuda_cub10par_nosyncE,(_ZN41_INTERNAL_8a0f5870_4_k_cu_985f2706_2365856thrust24THRUST_300001_SM_1000_NS3seqE - _ZN41_INTERNAL_8a0f5870_4_k_cu_985f2706_2365856thrust24THRUST_300001_SM_1000_NS8cuda_cub10par_nosyncE)
_ZN41_INTERNAL_8a0f5870_4_k_cu_985f2706_2365856thrust24THRUST_300001_SM_1000_NS8cuda_cub10par_nosyncE:
	.zero		1
	.type		_ZN41_INTERNAL_8a0f5870_4_k_cu_985f2706_2365856thrust24THRUST_300001_SM_1000_NS3seqE,@object
	.size		_ZN41_INTERNAL_8a0f5870_4_k_cu_985f2706_2365856thrust24THRUST_300001_SM_1000_NS3seqE,(_ZN41_INTERNAL_8a0f5870_4_k_cu_985f2706_2365854cuda3std3__420unreachable_sentinelE - _ZN41_INTERNAL_8a0f5870_4_k_cu_985f2706_2365856thrust24THRUST_300001_SM_1000_NS3seqE)
_ZN41_INTERNAL_8a0f5870_4_k_cu_985f2706_2365856thrust24THRUST_300001_SM_1000_NS3seqE:
	.zero		1
	.type		_ZN41_INTERNAL_8a0f5870_4_k_cu_985f2706_2365854cuda3std3__420unreachable_sentinelE,@object
	.size		_ZN41_INTERNAL_8a0f5870_4_k_cu_985f2706_2365854cuda3std3__420unreachable_sentinelE,(_ZN41_INTERNAL_8a0f5870_4_k_cu_985f2706_2365854cuda3std6ranges3__45__cpo5ssizeE - _ZN41_INTERNAL_8a0f5870_4_k_cu_985f2706_2365854cuda3std3__420unreachable_sentinelE)
_ZN41_INTERNAL_8a0f5870_4_k_cu_985f2706_2365854cuda3std3__420unreachable_sentinelE:
	.zero		1
	.type		_ZN41_INTERNAL_8a0f5870_4_k_cu_985f2706_2365854cuda3std6ranges3__45__cpo5ssizeE,@object
	.size		_ZN41_INTERNAL_8a0f5870_4_k_cu_985f2706_2365854cuda3std6ranges3__45__cpo5ssizeE,(_ZN41_INTERNAL_8a0f5870_4_k_cu_985f2706_2365856thrust24THRUST_300001_SM_1000_NS12placeholders2_3E - _ZN41_INTERNAL_8a0f5870_4_k_cu_985f2706_2365854cuda3std6ranges3__45__cpo5ssizeE)
_ZN41_INTERNAL_8a0f5870_4_k_cu_985f2706_2365854cuda3std6ranges3__45__cpo5ssizeE:
	.zero		1
	.type		_ZN41_INTERNAL_8a0f5870_4_k_cu_985f2706_2365856thrust24THRUST_300001_SM_1000_NS12placeholders2_3E,@object
	.size		_ZN41_INTERNAL_8a0f5870_4_k_cu_985f2706_2365856thrust24THRUST_300001_SM_1000_NS12placeholders2_3E,(_ZN41_INTERNAL_8a0f5870_4_k_cu_985f2706_2365854cuda3std3__45__cpo4cendE - _ZN41_INTERNAL_8a0f5870_4_k_cu_985f2706_2365856thrust24THRUST_300001_SM_1000_NS12placeholders2_3E)
_ZN41_INTERNAL_8a0f5870_4_k_cu_985f2706_2365856thrust24THRUST_300001_SM_1000_NS12placeholders2_3E:
	.zero		1
	.type		_ZN41_INTERNAL_8a0f5870_4_k_cu_985f2706_2365854cuda3std3__45__cpo4cendE,@object
	.size		_ZN41_INTERNAL_8a0f5870_4_k_cu_985f2706_2365854cuda3std3__45__cpo4cendE,(_ZN41_INTERNAL_8a0f5870_4_k_cu_985f2706_2365854cuda3std6ranges3__45__cpo4cendE - _ZN41_INTERNAL_8a0f5870_4_k_cu_985f2706_2365854cuda3std3__45__cpo4cendE)
_ZN41_INTERNAL_8a0f5870_4_k_cu_985f2706_2365854cuda3std3__45__cpo4cendE:
	.zero		1
	.type		_ZN41_INTERNAL_8a0f5870_4_k_cu_985f2706_2365854cuda3std6ranges3__45__cpo4cendE,@object
	.size		_ZN41_INTERNAL_8a0f5870_4_k_cu_985f2706_2365854cuda3std6ranges3__45__cpo4cendE,(_ZN41_INTERNAL_8a0f5870_4_k_cu_985f2706_2365856thrust24THRUST_300001_SM_1000_NS12placeholders2_7E - _ZN41_INTERNAL_8a0f5870_4_k_cu_985f2706_2365854cuda3std6ranges3__45__cpo4cendE)
_ZN41_INTERNAL_8a0f5870_4_k_cu_985f2706_2365854cuda3std6ranges3__45__cpo4cendE:
	.zero		1
	.type		_ZN41_INTERNAL_8a0f5870_4_k_cu_985f2706_2365856thrust24THRUST_300001_SM_1000_NS12placeholders2_7E,@object
	.size		_ZN41_INTERNAL_8a0f5870_4_k_cu_985f2706_2365856thrust24THRUST_300001_SM_1000_NS12placeholders2_7E,(_ZN41_INTERNAL_8a0f5870_4_k_cu_985f2706_2365854cuda3std3__45__cpo5crendE - _ZN41_INTERNAL_8a0f5870_4_k_cu_985f2706_2365856thrust24THRUST_300001_SM_1000_NS12placeholders2_7E)
_ZN41_INTERNAL_8a0f5870_4_k_cu_985f2706_2365856thrust24THRUST_300001_SM_1000_NS12placeholders2_7E:
	.zero		1
	.type		_ZN41_INTERNAL_8a0f5870_4_k_cu_985f2706_2365854cuda3std3__45__cpo5crendE,@object
	.size		_ZN41_INTERNAL_8a0f5870_4_k_cu_985f2706_2365854cuda3std3__45__cpo5crendE,(_ZN41_INTERNAL_8a0f5870_4_k_cu_985f2706_2365854cuda3std6ranges3__45__cpo4prevE - _ZN41_INTERNAL_8a0f5870_4_k_cu_985f2706_2365854cuda3std3__45__cpo5crendE)
_ZN41_INTERNAL_8a0f5870_4_k_cu_985f2706_2365854cuda3std3__45__cpo5crendE:
	.zero		1
	.type		_ZN41_INTERNAL_8a0f5870_4_k_cu_985f2706_2365854cuda3std6ranges3__45__cpo4prevE,@object
	.size		_ZN41_INTERNAL_8a0f5870_4_k_cu_985f2706_2365854cuda3std6ranges3__45__cpo4prevE,(_ZN41_INTERNAL_8a0f5870_4_k_cu_985f2706_2365854cuda3std6ranges3__45__cpo9iter_moveE - _ZN41_INTERNAL_8a0f5870_4_k_cu_985f2706_2365854cuda3std6ranges3__45__cpo4prevE)
_ZN41_INTERNAL_8a0f5870_4_k_cu_985f2706_2365854cuda3std6ranges3__45__cpo4prevE:
	.zero		1
	.type		_ZN41_INTERNAL_8a0f5870_4_k_cu_985f2706_2365854cuda3std6ranges3__45__cpo9iter_moveE,@object
	.size		_ZN41_INTERNAL_8a0f5870_4_k_cu_985f2706_2365854cuda3std6ranges3__45__cpo9iter_moveE,(_ZN41_INTERNAL_8a0f5870_4_k_cu_985f2706_2365856thrust24THRUST_300001_SM_1000_NS6system6detail10sequential3seqE - _ZN41_INTERNAL_8a0f5870_4_k_cu_985f2706_2365854cuda3std6ranges3__45__cpo9iter_moveE)
_ZN41_INTERNAL_8a0f5870_4_k_cu_985f2706_2365854cuda3std6ranges3__45__cpo9iter_moveE:
	.zero		1
	.type		_ZN41_INTERNAL_8a0f5870_4_k_cu_985f2706_2365856thrust24THRUST_300001_SM_1000_NS6system6detail10sequential3seqE,@object
	.size		_ZN41_INTERNAL_8a0f5870_4_k_cu_985f2706_2365856thrust24THRUST_300001_SM_1000_NS6system6detail10sequential3seqE,(_ZN41_INTERNAL_8a0f5870_4_k_cu_985f2706_2365856thrust24THRUST_300001_SM_1000_NS12placeholders2_9E - _ZN41_INTERNAL_8a0f5870_4_k_cu_985f2706_2365856thrust24THRUST_300001_SM_1000_NS6system6detail10sequential3seqE)
_ZN41_INTERNAL_8a0f5870_4_k_cu_985f2706_2365856thrust24THRUST_300001_SM_1000_NS6system6detail10sequential3seqE:
	.zero		1
	.type		_ZN41_INTERNAL_8a0f5870_4_k_cu_985f2706_2365856thrust24THRUST_300001_SM_1000_NS12placeholders2_9E,@object
	.size		_ZN41_INTERNAL_8a0f5870_4_k_cu_985f2706_2365856thrust24THRUST_300001_SM_1000_NS12placeholders2_9E,(_ZN41_INTERNAL_8a0f5870_4_k_cu_985f2706_2365854cuda3std3__419piecewise_constructE - _ZN41_INTERNAL_8a0f5870_4_k_cu_985f2706_2365856thrust24THRUST_300001_SM_1000_NS12placeholders2_9E)
_ZN41_INTERNAL_8a0f5870_4_k_cu_985f2706_2365856thrust24THRUST_300001_SM_1000_NS12placeholders2_9E:
	.zero		1
	.type		_ZN41_INTERNAL_8a0f5870_4_k_cu_985f2706_2365854cuda3std3__419piecewise_constructE,@object
	.size		_ZN41_INTERNAL_8a0f5870_4_k_cu_985f2706_2365854cuda3std3__419piecewise_constructE,(_ZN41_INTERNAL_8a0f5870_4_k_cu_985f2706_2365854cuda3std6ranges3__45__cpo5cdataE - _ZN41_INTERNAL_8a0f5870_4_k_cu_985f2706_2365854cuda3std3__419piecewise_constructE)
_ZN41_INTERNAL_8a0f5870_4_k_cu_985f2706_2365854cuda3std3__419piecewise_constructE:
	.zero		1
	.type		_ZN41_INTERNAL_8a0f5870_4_k_cu_985f2706_2365854cuda3std6ranges3__45__cpo5cdataE,@object
	.size		_ZN41_INTERNAL_8a0f5870_4_k_cu_985f2706_2365854cuda3std6ranges3__45__cpo5cdataE,(_ZN41_INTERNAL_8a0f5870_4_k_cu_985f2706_2365856thrust24THRUST_300001_SM_1000_NS12placeholders2_1E - _ZN41_INTERNAL_8a0f5870_4_k_cu_985f2706_2365854cuda3std6ranges3__45__cpo5cdataE)
_ZN41_INTERNAL_8a0f5870_4_k_cu_985f2706_2365854cuda3std6ranges3__45__cpo5cdataE:
	.zero		1
	.type		_ZN41_INTERNAL_8a0f5870_4_k_cu_985f2706_2365856thrust24THRUST_300001_SM_1000_NS12placeholders2_1E,@object
	.size		_ZN41_INTERNAL_8a0f5870_4_k_cu_985f2706_2365856thrust24THRUST_300001_SM_1000_NS12placeholders2_1E,(_ZN41_INTERNAL_8a0f5870_4_k_cu_985f2706_2365854cuda3std3__45__cpo3endE - _ZN41_INTERNAL_8a0f5870_4_k_cu_985f2706_2365856thrust24THRUST_300001_SM_1000_NS12placeholders2_1E)
_ZN41_INTERNAL_8a0f5870_4_k_cu_985f2706_2365856thrust24THRUST_300001_SM_1000_NS12placeholders2_1E:
	.zero		1
	.type		_ZN41_INTERNAL_8a0f5870_4_k_cu_985f2706_2365854cuda3std3__45__cpo3endE,@object
	.size		_ZN41_INTERNAL_8a0f5870_4_k_cu_985f2706_2365854cuda3std3__45__cpo3endE,(_ZN41_INTERNAL_8a0f5870_4_k_cu_985f2706_2365854cuda3std6ranges3__45__cpo3endE - _ZN41_INTERNAL_8a0f5870_4_k_cu_985f2706_2365854cuda3std3__45__cpo3endE)
_ZN41_INTERNAL_8a0f5870_4_k_cu_985f2706_2365854cuda3std3__45__cpo3endE:
	.zero		1
	.type		_ZN41_INTERNAL_8a0f5870_4_k_cu_985f2706_2365854cuda3std6ranges3__45__cpo3endE,@object
	.size		_ZN41_INTERNAL_8a0f5870_4_k_cu_985f2706_2365854cuda3std6ranges3__45__cpo3endE,(_ZN41_INTERNAL_8a0f5870_4_k_cu_985f2706_2365856thrust24THRUST_300001_SM_1000_NS12placeholders2_5E - _ZN41_INTERNAL_8a0f5870_4_k_cu_985f2706_2365854cuda3std6ranges3__45__cpo3endE)
_ZN41_INTERNAL_8a0f5870_4_k_cu_985f2706_2365854cuda3std6ranges3__45__cpo3endE:
	.zero		1
	.type		_ZN41_INTERNAL_8a0f5870_4_k_cu_985f2706_2365856thrust24THRUST_300001_SM_1000_NS12placeholders2_5E,@object
	.size		_ZN41_INTERNAL_8a0f5870_4_k_cu_985f2706_2365856thrust24THRUST_300001_SM_1000_NS12placeholders2_5E,(_ZN41_INTERNAL_8a0f5870_4_k_cu_985f2706_2365854cuda3std3__45__cpo4rendE - _ZN41_INTERNAL_8a0f5870_4_k_cu_985f2706_2365856thrust24THRUST_300001_SM_1000_NS12placeholders2_5E)
_ZN41_INTERNAL_8a0f5870_4_k_cu_985f2706_2365856thrust24THRUST_300001_SM_1000_NS12placeholders2_5E:
	.zero		1
	.type		_ZN41_INTERNAL_8a0f5870_4_k_cu_985f2706_2365854cuda3std3__45__cpo4rendE,@object
	.size		_ZN41_INTERNAL_8a0f5870_4_k_cu_985f2706_2365854cuda3std3__45__cpo4rendE,(_ZN41_INTERNAL_8a0f5870_4_k_cu_985f2706_2365854cuda3std6ranges3__45__cpo9iter_swapE - _ZN41_INTERNAL_8a0f5870_4_k_cu_985f2706_2365854cuda3std3__45__cpo4rendE)
_ZN41_INTERNAL_8a0f5870_4_k_cu_985f2706_2365854cuda3std3__45__cpo4rendE:
	.zero		1
	.type		_ZN41_INTERNAL_8a0f5870_4_k_cu_985f2706_2365854cuda3std6ranges3__45__cpo9iter_swapE,@object
	.size		_ZN41_INTERNAL_8a0f5870_4_k_cu_985f2706_2365854cuda3std6ranges3__45__cpo9iter_swapE,(_ZN41_INTERNAL_8a0f5870_4_k_cu_985f2706_2365854cuda3std3__48unexpectE - _ZN41_INTERNAL_8a0f5870_4_k_cu_985f2706_2365854cuda3std6ranges3__45__cpo9iter_swapE)
_ZN41_INTERNAL_8a0f5870_4_k_cu_985f2706_2365854cuda3std6ranges3__45__cpo9iter_swapE:
	.zero		1
	.type		_ZN41_INTERNAL_8a0f5870_4_k_cu_985f2706_2365854cuda3std3__48unexpectE,@object
	.size		_ZN41_INTERNAL_8a0f5870_4_k_cu_985f2706_2365854cuda3std3__48unexpectE,(_ZN41_INTERNAL_8a0f5870_4_k_cu_985f2706_2365856thrust24THRUST_300001_SM_1000_NS8cuda_cub3parE - _ZN41_INTERNAL_8a0f5870_4_k_cu_985f2706_2365854cuda3std3__48unexpectE)
_ZN41_INTERNAL_8a0f5870_4_k_cu_985f2706_2365854cuda3std3__48unexpectE:
	.zero		1
	.type		_ZN41_INTERNAL_8a0f5870_4_k_cu_985f2706_2365856thrust24THRUST_300001_SM_1000_NS8cuda_cub3parE,@object
	.size		_ZN41_INTERNAL_8a0f5870_4_k_cu_985f2706_2365856thrust24THRUST_300001_SM_1000_NS8cuda_cub3parE,(.L_29 - _ZN41_INTERNAL_8a0f5870_4_k_cu_985f2706_2365856thrust24THRUST_300001_SM_1000_NS8cuda_cub3parE)
_ZN41_INTERNAL_8a0f5870_4_k_cu_985f2706_2365856thrust24THRUST_300001_SM_1000_NS8cuda_cub3parE:
	.zero		1
.L_29:


//--------------------- .nv.constant0._ZN3cub18CUB_300001_SM_10006detail11EmptyKernelIvEEvv --------------------------
	.section	.nv.constant0._ZN3cub18CUB_300001_SM_10006detail11EmptyKernelIvEEvv,"a",@progbits
	.sectionflags	@""
	.align	4
.nv.constant0._ZN3cub18CUB_300001_SM_10006detail11EmptyKernelIvEEvv:
	.zero		896


//--------------------- SYMBOLS --------------------------

	.type		.nv.reservedSmem.offset0,@object
	.size		.nv.reservedSmem.offset0,0x4
